	.headerflags	@"EF_CUDA_TEXMODE_UNIFIED EF_CUDA_64BIT_ADDRESS EF_CUDA_ACCELERATORS EF_CUDA_SM90 EF_CUDA_VIRTUAL_SM(EF_CUDA_SM90)"
	.elftype	@"ET_EXEC"


//--------------------- .nv.info                  --------------------------
	.section	.nv.info,"",@"SHT_CUDA_INFO"
	.align	4


	//----- nvinfo : EIATTR_REGCOUNT
	.align		4
        /*0000*/ 	.byte	0x04, 0x2f
        /*0002*/ 	.short	(.L_3 - .L_2)
	.align		4
.L_2:
        /*0004*/ 	.word	index@(triton_poi_fused__native_batch_norm_legit_no_training_hardtanh_29)
        /*0008*/ 	.word	0x00000016


	//----- nvinfo : EIATTR_MIN_STACK_SIZE
	.align		4
.L_3:
        /*000c*/ 	.byte	0x04, 0x12
        /*000e*/ 	.short	(.L_5 - .L_4)
	.align		4
.L_4:
        /*0010*/ 	.word	index@(triton_poi_fused__native_batch_norm_legit_no_training_hardtanh_29)
        /*0014*/ 	.word	0x00000000


	//----- nvinfo : EIATTR_FRAME_SIZE
	.align		4
.L_5:
        /*0018*/ 	.byte	0x04, 0x11
        /*001a*/ 	.short	(.L_7 - .L_6)
	.align		4
.L_6:
        /*001c*/ 	.word	index@(triton_poi_fused__native_batch_norm_legit_no_training_hardtanh_29)
        /*0020*/ 	.word	0x00000000


	//----- nvinfo : EIATTR_MIN_STACK_SIZE
	.align		4
.L_7:
        /*0024*/ 	.byte	0x04, 0x12
        /*0026*/ 	.short	(.L_9 - .L_8)
	.align		4
.L_8:
        /*0028*/ 	.word	index@(triton_poi_fused__native_batch_norm_legit_no_training_hardtanh_29)
        /*002c*/ 	.word	0x00000000
.L_9:


//--------------------- .nv.info.triton_poi_fused__native_batch_norm_legit_no_training_hardtanh_29 --------------------------
	.section	.nv.info.triton_poi_fused__native_batch_norm_legit_no_training_hardtanh_29,"",@"SHT_CUDA_INFO"
	.sectionflags	@""
	.align	4


	//----- nvinfo : EIATTR_CUDA_API_VERSION
	.align		4
        /*0000*/ 	.byte	0x04, 0x37
        /*0002*/ 	.short	(.L_11 - .L_10)
.L_10:
        /*0004*/ 	.word	0x0000007c


	//----- nvinfo : EIATTR_KPARAM_INFO
	.align		4
.L_11:
        /*0008*/ 	.byte	0x04, 0x17
        /*000a*/ 	.short	(.L_13 - .L_12)
.L_12:
        /*000c*/ 	.word	0x00000000
        /*0010*/ 	.short	0x0006
        /*0012*/ 	.short	0x0030
        /*0014*/ 	.byte	0x00, 0xf0, 0x11, 0x00


	//----- nvinfo : EIATTR_KPARAM_INFO
	.align		4
.L_13:
        /*0018*/ 	.byte	0x04, 0x17
        /*001a*/ 	.short	(.L_15 - .L_14)
.L_14:
        /*001c*/ 	.word	0x00000000
        /*0020*/ 	.short	0x0005
        /*0022*/ 	.short	0x0028
        /*0024*/ 	.byte	0x00, 0xf4, 0x21, 0x00


	//----- nvinfo : EIATTR_KPARAM_INFO
	.align		4
.L_15:
        /*0028*/ 	.byte	0x04, 0x17
        /*002a*/ 	.short	(.L_17 - .L_16)
.L_16:
        /*002c*/ 	.word	0x00000000
        /*0030*/ 	.short	0x0004
        /*0032*/ 	.short	0x0020
        /*0034*/ 	.byte	0x00, 0xf4, 0x21, 0x00


	//----- nvinfo : EIATTR_KPARAM_INFO
	.align		4
.L_17:
        /*0038*/ 	.byte	0x04, 0x17
        /*003a*/ 	.short	(.L_19 - .L_18)
.L_18:
        /*003c*/ 	.word	0x00000000
        /*0040*/ 	.short	0x0003
        /*0042*/ 	.short	0x0018
        /*0044*/ 	.byte	0x00, 0xf4, 0x21, 0x00


	//----- nvinfo : EIATTR_KPARAM_INFO
	.align		4
.L_19:
        /*0048*/ 	.byte	0x04, 0x17
        /*004a*/ 	.short	(.L_21 - .L_20)
.L_20:
        /*004c*/ 	.word	0x00000000
        /*0050*/ 	.short	0x0002
        /*0052*/ 	.short	0x0010
        /*0054*/ 	.byte	0x00, 0xf4, 0x21, 0x00


	//----- nvinfo : EIATTR_KPARAM_INFO
	.align		4
.L_21:
        /*0058*/ 	.byte	0x04, 0x17
        /*005a*/ 	.short	(.L_23 - .L_22)
.L_22:
        /*005c*/ 	.word	0x00000000
        /*0060*/ 	.short	0x0001
        /*0062*/ 	.short	0x0008
        /*0064*/ 	.byte	0x00, 0xf4, 0x21, 0x00


	//----- nvinfo : EIATTR_KPARAM_INFO
	.align		4
.L_23:
        /*0068*/ 	.byte	0x04, 0x17
        /*006a*/ 	.short	(.L_25 - .L_24)
.L_24:
        /*006c*/ 	.word	0x00000000
        /*0070*/ 	.short	0x0000
        /*0072*/ 	.short	0x0000
        /*0074*/ 	.byte	0x00, 0xf4, 0x21, 0x00


	//----- nvinfo : EIATTR_SPARSE_MMA_MASK
	.align		4
.L_25:
        /*0078*/ 	.byte	0x03, 0x50
        /*007a*/ 	.short	0x0000


	//----- nvinfo : EIATTR_MAXREG_COUNT
	.align		4
        /*007c*/ 	.byte	0x03, 0x1b
        /*007e*/ 	.short	0x00ff


	//----- nvinfo : EIATTR_EXIT_INSTR_OFFSETS
	.align		4
        /*0080*/ 	.byte	0x04, 0x1c
        /*0082*/ 	.short	(.L_27 - .L_26)


	//   ....[0]....
.L_26:
        /*0084*/ 	.word	0x00000500


	//   ....[1]....
        /*0088*/ 	.word	0x00000520


	//----- nvinfo : EIATTR_REQNTID
	.align		4
.L_27:
        /*008c*/ 	.byte	0x04, 0x10
        /*008e*/ 	.short	(.L_29 - .L_28)
.L_28:
        /*0090*/ 	.word	0x00000080
        /*0094*/ 	.word	0x00000001
        /*0098*/ 	.word	0x00000001


	//----- nvinfo : EIATTR_CBANK_PARAM_SIZE
	.align		4
.L_29:
        /*009c*/ 	.byte	0x03, 0x19
        /*009e*/ 	.short	0x0034


	//----- nvinfo : EIATTR_PARAM_CBANK
	.align		4
        /*00a0*/ 	.byte	0x04, 0x0a
        /*00a2*/ 	.short	(.L_31 - .L_30)
	.align		4
.L_30:
        /*00a4*/ 	.word	index@(.nv.constant0.triton_poi_fused__native_batch_norm_legit_no_training_hardtanh_29)
        /*00a8*/ 	.short	0x0210
        /*00aa*/ 	.short	0x0034


	//----- nvinfo : EIATTR_SW_WAR
	.align		4
.L_31:
        /*00ac*/ 	.byte	0x04, 0x36
        /*00ae*/ 	.short	(.L_33 - .L_32)
.L_32:
        /*00b0*/ 	.word	0x00000008
.L_33:


//--------------------- .nv.callgraph             --------------------------
	.section	.nv.callgraph,"",@"SHT_CUDA_CALLGRAPH"
	.align	4
	.sectionentsize	8
	.align		4
        /*0000*/ 	.word	0x00000000
	.align		4
        /*0004*/ 	.word	0xffffffff
	.align		4
        /*0008*/ 	.word	0x00000000
	.align		4
        /*000c*/ 	.word	0xfffffffe
	.align		4
        /*0010*/ 	.word	0x00000000
	.align		4
        /*0014*/ 	.word	0xfffffffd
	.align		4
        /*0018*/ 	.word	0x00000000
	.align		4
        /*001c*/ 	.word	0xfffffffc


//--------------------- .nv.constant4             --------------------------
	.section	.nv.constant4,"a",@progbits
	.align	8
	.align		8
.nv.constant4:
        /*0000*/ 	.dword	_$_str
	.align		8
        /*0008*/ 	.dword	_$_str_$_2


//--------------------- .text.triton_poi_fused__native_batch_norm_legit_no_training_hardtanh_29 --------------------------
	.section	.text.triton_poi_fused__native_batch_norm_legit_no_training_hardtanh_29,"ax",@progbits
	.align	128
        .global         triton_poi_fused__native_batch_norm_legit_no_training_hardtanh_29
        .type           triton_poi_fused__native_batch_norm_legit_no_training_hardtanh_29,@function
        .size           triton_poi_fused__native_batch_norm_legit_no_training_hardtanh_29,(.L_x_1 - triton_poi_fused__native_batch_norm_legit_no_training_hardtanh_29)
        .other          triton_poi_fused__native_batch_norm_legit_no_training_hardtanh_29,@"STO_CUDA_ENTRY STV_DEFAULT"
triton_poi_fused__native_batch_norm_legit_no_training_hardtanh_29:
.text.triton_poi_fused__native_batch_norm_legit_no_training_hardtanh_29:
[----:B------:R-:W0:Y:S01]  /*0000*/  LDC R1, c[0x0][0x28] ;  /* 0x00000a00ff017b82 */ /* 0x000e220000000800 */
[----:B------:R-:W1:Y:S07]  /*0010*/  S2R R0, SR_TID.X ;  /* 0x0000000000007919 */ /* 0x000e6e0000002100 */
[----:B------:R-:W2:Y:S01]  /*0020*/  LDC.64 R8, c[0x0][0x220] ;  /* 0x00008800ff087b82 */ /* 0x000ea20000000a00 */
[----:B------:R-:W-:Y:S01]  /*0030*/  IMAD.MOV.U32 R2, RZ, RZ, RZ ;  /* 0x000000ffff027224 */ /* 0x000fe200078e00ff */
[----:B------:R-:W-:Y:S01]  /*0040*/  ULDC.64 UR4, c[0x0][0x208] ;  /* 0x0000820000047ab9 */ /* 0x000fe20000000a00 */
[----:B------:R-:W3:Y:S05]  /*0050*/  S2R R5, SR_CTAID.X ;  /* 0x0000000000057919 */ /* 0x000eea0000002500 */
[----:B------:R-:W4:Y:S08]  /*0060*/  LDC.64 R14, c[0x0][0x218] ;  /* 0x00008600ff0e7b82 */ /* 0x000f300000000a00 */
[----:B------:R-:W5:Y:S08]  /*0070*/  LDC.64 R12, c[0x0][0x210] ;  /* 0x00008400ff0c7b82 */ /* 0x000f700000000a00 */
[----:B------:R-:W2:Y:S01]  /*0080*/  LDC.64 R16, c[0x0][0x228] ;  /* 0x00008a00ff107b82 */ /* 0x000ea20000000a00 */
[----:B-1----:R-:W-:-:S07]  /*0090*/  IMAD.SHL.U32 R0, R0, 0x2, RZ ;  /* 0x0000000200007824 */ /* 0x002fce00078e00ff */
[----:B------:R-:W1:Y:S01]  /*00a0*/  LDC.64 R18, c[0x0][0x230] ;  /* 0x00008c00ff127b82 */ /* 0x000e620000000a00 */
[----:B---3--:R-:W-:Y:S02]  /*00b0*/  SHF.R.S32.HI R3, RZ, 0x17, R5 ;  /* 0x00000017ff037819 */ /* 0x008fe40000011405 */
[----:B------:R-:W-:Y:S02]  /*00c0*/  LOP3.LUT R0, R0, 0xfe, RZ, 0xc0, !PT ;  /* 0x000000fe00007812 */ /* 0x000fe400078ec0ff */
[----:B------:R-:W-:-:S03]  /*00d0*/  SGXT R3, R3, 0x1 ;  /* 0x000000010303781a */ /* 0x000fc60000000200 */
[----:B------:R-:W-:-:S05]  /*00e0*/  IMAD R0, R5, 0x100, R0 ;  /* 0x0000010005007824 */ /* 0x000fca00078e0200 */
[----:B------:R-:W-:Y:S02]  /*00f0*/  LEA.HI R3, R3, R0, RZ, 0x2 ;  /* 0x0000000003037211 */ /* 0x000fe400078f10ff */
[----:B------:R-:W-:Y:S02]  /*0100*/  ISETP.GE.AND P0, PT, R0, 0x3c00, PT ;  /* 0x00003c000000780c */ /* 0x000fe40003f06270 */
[----:B------:R-:W-:-:S05]  /*0110*/  SHF.R.S32.HI R3, RZ, 0x2, R3 ;  /* 0x00000002ff037819 */ /* 0x000fca0000011403 */
[----:B------:R-:W-:-:S05]  /*0120*/  IMAD.HI R2, R3, -0x77777777, R2 ;  /* 0x8888888903027827 */ /* 0x000fca00078e0202 */
[----:B------:R-:W-:-:S04]  /*0130*/  SHF.R.U32.HI R5, RZ, 0x1f, R2 ;  /* 0x0000001fff057819 */ /* 0x000fc80000011602 */
[----:B------:R-:W-:-:S05]  /*0140*/  LEA.HI.SX32 R5, R2, R5, 0x17 ;  /* 0x0000000502057211 */ /* 0x000fca00078fbaff */
[----:B------:R-:W-:Y:S01]  /*0150*/  IMAD R11, R5, -0x3c0, R3 ;  /* 0xfffffc40050b7824 */ /* 0x000fe200078e0203 */
[----:B------:R-:W-:-:S03]  /*0160*/  CS2R R4, SRZ ;  /* 0x0000000000047805 */ /* 0x000fc6000001ff00 */
[----:B--2---:R-:W-:-:S05]  /*0170*/  IMAD.WIDE R8, R11, 0x4, R8 ;  /* 0x000000040b087825 */ /* 0x004fca00078e0208 */
[----:B------:R-:W2:Y:S04]  /*0180*/  @!P0 LDG.E.EL R4, desc[UR4][R8.64] ;  /* 0x0000000408048981 */ /* 0x000ea8000c2e1900 */
[----:B------:R3:W2:Y:S01]  /*0190*/  @!P0 LDG.E.EL R5, desc[UR4][R8.64] ;  /* 0x0000000408058981 */ /* 0x0006a2000c2e1900 */
[----:B------:R-:W-:Y:S02]  /*01a0*/  CS2R R6, SRZ ;  /* 0x0000000000067805 */ /* 0x000fe4000001ff00 */
[----:B------:R-:W-:Y:S01]  /*01b0*/  CS2R R2, SRZ ;  /* 0x0000000000027805 */ /* 0x000fe2000001ff00 */
[----:B----4-:R-:W-:-:S04]  /*01c0*/  IMAD.WIDE R14, R11, 0x4, R14 ;  /* 0x000000040b0e7825 */ /* 0x010fc800078e020e */
[----:B-----5:R-:W-:Y:S01]  /*01d0*/  IMAD.WIDE R12, R0, 0x4, R12 ;  /* 0x00000004000c7825 */ /* 0x020fe200078e020c */
[----:B------:R-:W4:Y:S01]  /*01e0*/  @!P0 LDG.E.EL R7, desc[UR4][R14.64] ;  /* 0x000000040e078981 */ /* 0x000f22000c2e1900 */
[----:B---3--:R-:W-:Y:S02]  /*01f0*/  CS2R R8, SRZ ;  /* 0x0000000000087805 */ /* 0x008fe4000001ff00 */
[C---:B0-----:R-:W-:Y:S01]  /*0200*/  IMAD.WIDE R16, R11.reuse, 0x4, R16 ;  /* 0x000000040b107825 */ /* 0x041fe200078e0210 */
[----:B------:R-:W3:Y:S03]  /*0210*/  @!P0 LDG.E.EL R6, desc[UR4][R14.64] ;  /* 0x000000040e068981 */ /* 0x000ee6000c2e1900 */
[----:B-1----:R-:W-:Y:S01]  /*0220*/  IMAD.WIDE R18, R11, 0x4, R18 ;  /* 0x000000040b127825 */ /* 0x002fe200078e0212 */
[----:B------:R0:W4:Y:S01]  /*0230*/  @!P0 LDG.E.64 R2, desc[UR4][R12.64] ;  /* 0x000000040c028981 */ /* 0x000122000c1e1b00 */
[----:B------:R-:W-:-:S03]  /*0240*/  CS2R R10, SRZ ;  /* 0x00000000000a7805 */ /* 0x000fc6000001ff00 */
[----:B------:R-:W5:Y:S04]  /*0250*/  @!P0 LDG.E.EL R8, desc[UR4][R16.64] ;  /* 0x0000000410088981 */ /* 0x000f68000c2e1900 */
[----:B------:R-:W3:Y:S04]  /*0260*/  @!P0 LDG.E.EL R11, desc[UR4][R16.64] ;  /* 0x00000004100b8981 */ /* 0x000ee8000c2e1900 */
[----:B------:R-:W3:Y:S04]  /*0270*/  @!P0 LDG.E.EL R10, desc[UR4][R18.64] ;  /* 0x00000004120a8981 */ /* 0x000ee8000c2e1900 */
[----:B------:R-:W5:Y:S01]  /*0280*/  @!P0 LDG.E.EL R9, desc[UR4][R18.64] ;  /* 0x0000000412098981 */ /* 0x000f62000c2e1900 */
[----:B--2---:R-:W-:Y:S01]  /*0290*/  FADD R4, R4, 9.9999997473787516356e-06 ;  /* 0x3727c5ac04047421 */ /* 0x004fe20000000000 */
[----:B------:R-:W-:-:S03]  /*02a0*/  FADD R5, R5, 9.9999997473787516356e-06 ;  /* 0x3727c5ac05057421 */ /* 0x000fc60000000000 */
[----:B0-----:R-:W0:Y:S08]  /*02b0*/  MUFU.SQRT R12, R4 ;  /* 0x00000004000c7308 */ /* 0x001e300000002000 */
[----:B------:R-:W1:Y:S01]  /*02c0*/  MUFU.SQRT R13, R5 ;  /* 0x00000005000d7308 */ /* 0x000e620000002000 */
[C---:B0-----:R-:W-:Y:S02]  /*02d0*/  FSETP.GT.AND P1, PT, R12.reuse, 8.50705917302346158658e+37, PT ;  /* 0x7e8000000c00780b */ /* 0x041fe40003f24000 */
[----:B------:R-:W-:-:S02]  /*02e0*/  FSETP.GEU.AND P3, PT, R12, 1.175494350822287508e-38, PT ;  /* 0x008000000c00780b */ /* 0x000fc40003f6e000 */
[C---:B-1----:R-:W-:Y:S02]  /*02f0*/  FSETP.GT.AND P2, PT, R13.reuse, 8.50705917302346158658e+37, PT ;  /* 0x7e8000000d00780b */ /* 0x042fe40003f44000 */
[----:B------:R-:W-:-:S07]  /*0300*/  FSETP.GEU.AND P4, PT, R13, 1.175494350822287508e-38, PT ;  /* 0x008000000d00780b */ /* 0x000fce0003f8e000 */
[----:B------:R-:W-:-:S04]  /*0310*/  @P1 FMUL R12, R12, 0.25 ;  /* 0x3e8000000c0c1820 */ /* 0x000fc80000400000 */
[----:B------:R-:W-:Y:S01]  /*0320*/  @!P3 FMUL R12, R12, 16777216 ;  /* 0x4b8000000c0cb820 */ /* 0x000fe20000400000 */
[----:B------:R-:W-:-:S04]  /*0330*/  @P2 FMUL R13, R13, 0.25 ;  /* 0x3e8000000d0d2820 */ /* 0x000fc80000400000 */
[----:B------:R-:W-:Y:S01]  /*0340*/  @!P4 FMUL R13, R13, 16777216 ;  /* 0x4b8000000d0dc820 */ /* 0x000fe20000400000 */
[----:B------:R-:W0:Y:S01]  /*0350*/  MUFU.RCP R12, R12 ;  /* 0x0000000c000c7308 */ /* 0x000e220000001000 */
[----:B------:R-:W-:-:S07]  /*0360*/  IMAD.MOV.U32 R4, RZ, RZ, 0x3e800000 ;  /* 0x3e800000ff047424 */ /* 0x000fce00078e00ff */
[----:B------:R-:W1:Y:S01]  /*0370*/  MUFU.RCP R13, R13 ;  /* 0x0000000d000d7308 */ /* 0x000e620000001000 */
[C---:B------:R-:W-:Y:S02]  /*0380*/  FSEL R5, R4.reuse, 1, P1 ;  /* 0x3f80000004057808 */ /* 0x040fe40000800000 */
[----:B------:R-:W-:-:S03]  /*0390*/  FSEL R4, R4, 1, P2 ;  /* 0x3f80000004047808 */ /* 0x000fc60001000000 */
[----:B------:R-:W-:Y:S02]  /*03a0*/  @!P3 FMUL R5, R5, 16777216 ;  /* 0x4b8000000505b820 */ /* 0x000fe40000400000 */
[----:B------:R-:W-:Y:S01]  /*03b0*/  @!P4 FMUL R4, R4, 16777216 ;  /* 0x4b8000000404c820 */ /* 0x000fe20000400000 */
[----:B----4-:R-:W-:Y:S01]  /*03c0*/  FADD R2, -R7, R2 ;  /* 0x0000000207027221 */ /* 0x010fe20000000100 */
[----:B0-----:R-:W-:Y:S01]  /*03d0*/  FMUL R5, R12, R5 ;  /* 0x000000050c057220 */ /* 0x001fe20000400000 */
[----:B---3--:R-:W-:Y:S01]  /*03e0*/  FADD R3, -R6, R3 ;  /* 0x0000000306037221 */ /* 0x008fe20000000100 */
[----:B-1----:R-:W-:Y:S02]  /*03f0*/  FMUL R4, R13, R4 ;  /* 0x000000040d047220 */ /* 0x002fe40000400000 */
[----:B------:R-:W-:Y:S02]  /*0400*/  FMUL R5, R2, R5 ;  /* 0x0000000502057220 */ /* 0x000fe40000400000 */
[----:B------:R-:W-:-:S02]  /*0410*/  FMUL R4, R3, R4 ;  /* 0x0000000403047220 */ /* 0x000fc40000400000 */
[----:B------:R-:W-:Y:S01]  /*0420*/  FFMA R5, R5, R11, R10 ;  /* 0x0000000b05057223 */ /* 0x000fe2000000000a */
[----:B------:R-:W0:Y:S01]  /*0430*/  LDC.64 R2, c[0x0][0x238] ;  /* 0x00008e00ff027b82 */ /* 0x000e220000000a00 */
[----:B-----5:R-:W-:-:S03]  /*0440*/  FFMA R4, R4, R8, R9 ;  /* 0x0000000804047223 */ /* 0x020fc60000000009 */
[C---:B------:R-:W-:Y:S02]  /*0450*/  FSETP.GTU.AND P1, PT, R5.reuse, RZ, PT ;  /* 0x000000ff0500720b */ /* 0x040fe40003f2c000 */
[C---:B------:R-:W-:Y:S02]  /*0460*/  FSETP.GTU.AND P2, PT, R4.reuse, RZ, PT ;  /* 0x000000ff0400720b */ /* 0x040fe40003f4c000 */
[----:B------:R-:W-:Y:S02]  /*0470*/  FSEL R6, R5, RZ, P1 ;  /* 0x000000ff05067208 */ /* 0x000fe40000800000 */
[----:B------:R-:W-:Y:S02]  /*0480*/  FSEL R7, R4, RZ, P2 ;  /* 0x000000ff04077208 */ /* 0x000fe40001000000 */
[----:B------:R-:W-:Y:S02]  /*0490*/  FSETP.GEU.AND P3, PT, R6, 6, PT ;  /* 0x40c000000600780b */ /* 0x000fe40003f6e000 */
[----:B------:R-:W-:-:S02]  /*04a0*/  FSETP.GEU.AND P4, PT, R7, 6, PT ;  /* 0x40c000000700780b */ /* 0x000fc40003f8e000 */
[----:B------:R-:W-:Y:S02]  /*04b0*/  FSETP.NAN.AND P1, PT, R6, R6, PT ;  /* 0x000000060600720b */ /* 0x000fe40003f28000 */
[----:B------:R-:W-:Y:S01]  /*04c0*/  FSETP.NAN.AND P2, PT, R7, R7, PT ;  /* 0x000000070700720b */ /* 0x000fe20003f48000 */
[----:B0-----:R-:W-:-:S06]  /*04d0*/  IMAD.WIDE R2, R0, 0x4, R2 ;  /* 0x0000000400027825 */ /* 0x001fcc00078e0202 */
[----:B------:R-:W-:Y:S02]  /*04e0*/  @P3 SEL R6, R6, 0x40c00000, P1 ;  /* 0x40c0000006063807 */ /* 0x000fe40000800000 */
[----:B------:R-:W-:Y:S01]  /*04f0*/  @P4 SEL R7, R7, 0x40c00000, P2 ;  /* 0x40c0000007074807 */ /* 0x000fe20001000000 */
[----:B------:R-:W-:Y:S06]  /*0500*/  @P0 EXIT ;  /* 0x000000000000094d */ /* 0x000fec0003800000 */
[----:B------:R-:W-:Y:S01]  /*0510*/  STG.E.64 desc[UR4][R2.64], R6 ;  /* 0x0000000602007986 */ /* 0x000fe2000c101b04 */
[----:B------:R-:W-:Y:S05]  /*0520*/  EXIT ;  /* 0x000000000000794d */ /* 0x000fea0003800000 */
.L_x_0:
[----:B------:R-:W-:-:S00]  /*0530*/  BRA `(.L_x_0) ;  /* 0xfffffffc00fc7947 */ /* 0x000fc0000383ffff */
[----:B------:R-:W-:-:S00]  /*0540*/  NOP ;  /* 0x0000000000007918 */ /* 0x000fc00000000000 */
        /* <DEDUP_REMOVED lines=11> */
.L_x_1:


//--------------------- .nv.global.init           --------------------------
	.section	.nv.global.init,"aw",@progbits
.nv.global.init:
	.type		_$_str,@object
	.size		_$_str,(_$_str_$_2 - _$_str)
_$_str:
        /*0000*/ 	.byte	0x5f, 0x5f, 0x43, 0x55, 0x44, 0x41, 0x5f, 0x46, 0x54, 0x5a, 0x00
	.type		_$_str_$_2,@object
	.size		_$_str_$_2,(.L_1 - _$_str_$_2)
_$_str_$_2:
        /*000b*/ 	.byte	0x5f, 0x5f, 0x43, 0x55, 0x44, 0x41, 0x5f, 0x50, 0x52, 0x45, 0x43, 0x5f, 0x53, 0x51, 0x52, 0x54
        /*001b*/ 	.byte	0x00
.L_1:


//--------------------- .nv.constant0.triton_poi_fused__native_batch_norm_legit_no_training_hardtanh_29 --------------------------
	.section	.nv.constant0.triton_poi_fused__native_batch_norm_legit_no_training_hardtanh_29,"a",@progbits
	.sectionflags	@""
	.align	4
.nv.constant0.triton_poi_fused__native_batch_norm_legit_no_training_hardtanh_29:
	.zero		580
